	.headerflags	@"EF_CUDA_TEXMODE_UNIFIED EF_CUDA_64BIT_ADDRESS EF_CUDA_ACCELERATORS EF_CUDA_SM90 EF_CUDA_VIRTUAL_SM(EF_CUDA_SM90)"
	.elftype	@"ET_EXEC"


//--------------------- .nv.info                  --------------------------
	.section	.nv.info,"",@"SHT_CUDA_INFO"
	.align	4


	//----- nvinfo : EIATTR_REGCOUNT
	.align		4
        /*0000*/ 	.byte	0x04, 0x2f
        /*0002*/ 	.short	(.L_1 - .L_0)
	.align		4
.L_0:
        /*0004*/ 	.word	index@(triton_per_fused_pow_sub_sum_0)
        /*0008*/ 	.word	0x0000000e


	//----- nvinfo : EIATTR_MIN_STACK_SIZE
	.align		4
.L_1:
        /*000c*/ 	.byte	0x04, 0x12
        /*000e*/ 	.short	(.L_3 - .L_2)
	.align		4
.L_2:
        /*0010*/ 	.word	index@(triton_per_fused_pow_sub_sum_0)
        /*0014*/ 	.word	0x00000000


	//----- nvinfo : EIATTR_FRAME_SIZE
	.align		4
.L_3:
        /*0018*/ 	.byte	0x04, 0x11
        /*001a*/ 	.short	(.L_5 - .L_4)
	.align		4
.L_4:
        /*001c*/ 	.word	index@(triton_per_fused_pow_sub_sum_0)
        /*0020*/ 	.word	0x00000000


	//----- nvinfo : EIATTR_MIN_STACK_SIZE
	.align		4
.L_5:
        /*0024*/ 	.byte	0x04, 0x12
        /*0026*/ 	.short	(.L_7 - .L_6)
	.align		4
.L_6:
        /*0028*/ 	.word	index@(triton_per_fused_pow_sub_sum_0)
        /*002c*/ 	.word	0x00000000
.L_7:


//--------------------- .nv.info.triton_per_fused_pow_sub_sum_0 --------------------------
	.section	.nv.info.triton_per_fused_pow_sub_sum_0,"",@"SHT_CUDA_INFO"
	.sectionflags	@""
	.align	4


	//----- nvinfo : EIATTR_CUDA_API_VERSION
	.align		4
        /*0000*/ 	.byte	0x04, 0x37
        /*0002*/ 	.short	(.L_9 - .L_8)
.L_8:
        /*0004*/ 	.word	0x0000007c


	//----- nvinfo : EIATTR_KPARAM_INFO
	.align		4
.L_9:
        /*0008*/ 	.byte	0x04, 0x17
        /*000a*/ 	.short	(.L_11 - .L_10)
.L_10:
        /*000c*/ 	.word	0x00000000
        /*0010*/ 	.short	0x0004
        /*0012*/ 	.short	0x001c
        /*0014*/ 	.byte	0x00, 0xf0, 0x11, 0x00


	//----- nvinfo : EIATTR_KPARAM_INFO
	.align		4
.L_11:
        /*0018*/ 	.byte	0x04, 0x17
        /*001a*/ 	.short	(.L_13 - .L_12)
.L_12:
        /*001c*/ 	.word	0x00000000
        /*0020*/ 	.short	0x0003
        /*0022*/ 	.short	0x0018
        /*0024*/ 	.byte	0x00, 0xf0, 0x11, 0x00


	//----- nvinfo : EIATTR_KPARAM_INFO
	.align		4
.L_13:
        /*0028*/ 	.byte	0x04, 0x17
        /*002a*/ 	.short	(.L_15 - .L_14)
.L_14:
        /*002c*/ 	.word	0x00000000
        /*0030*/ 	.short	0x0002
        /*0032*/ 	.short	0x0010
        /*0034*/ 	.byte	0x00, 0xf4, 0x21, 0x00


	//----- nvinfo : EIATTR_KPARAM_INFO
	.align		4
.L_15:
        /*0038*/ 	.byte	0x04, 0x17
        /*003a*/ 	.short	(.L_17 - .L_16)
.L_16:
        /*003c*/ 	.word	0x00000000
        /*0040*/ 	.short	0x0001
        /*0042*/ 	.short	0x0008
        /*0044*/ 	.byte	0x00, 0xf4, 0x21, 0x00


	//----- nvinfo : EIATTR_KPARAM_INFO
	.align		4
.L_17:
        /*0048*/ 	.byte	0x04, 0x17
        /*004a*/ 	.short	(.L_19 - .L_18)
.L_18:
        /*004c*/ 	.word	0x00000000
        /*0050*/ 	.short	0x0000
        /*0052*/ 	.short	0x0000
        /*0054*/ 	.byte	0x00, 0xf4, 0x21, 0x00


	//----- nvinfo : EIATTR_SPARSE_MMA_MASK
	.align		4
.L_19:
        /*0058*/ 	.byte	0x03, 0x50
        /*005a*/ 	.short	0x0000


	//----- nvinfo : EIATTR_MAXREG_COUNT
	.align		4
        /*005c*/ 	.byte	0x03, 0x1b
        /*005e*/ 	.short	0x00ff


	//----- nvinfo : EIATTR_COOP_GROUP_MASK_REGIDS
	.align		4
        /*0060*/ 	.byte	0x04, 0x29
        /*0062*/ 	.short	(.L_21 - .L_20)


	//   ....[0]....
.L_20:
        /*0064*/ 	.word	0xffffffff


	//   ....[1]....
        /*0068*/ 	.word	0xffffffff


	//   ....[2]....
        /*006c*/ 	.word	0xffffffff


	//   ....[3]....
        /*0070*/ 	.word	0xffffffff


	//   ....[4]....
        /*0074*/ 	.word	0xffffffff


	//   ....[5]....
        /*0078*/ 	.word	0xffffffff


	//----- nvinfo : EIATTR_COOP_GROUP_INSTR_OFFSETS
	.align		4
.L_21:
        /*007c*/ 	.byte	0x04, 0x28
        /*007e*/ 	.short	(.L_23 - .L_22)


	//   ....[0]....
.L_22:
        /*0080*/ 	.word	0x000001b0


	//   ....[1]....
        /*0084*/ 	.word	0x000001d0


	//   ....[2]....
        /*0088*/ 	.word	0x000001f0


	//   ....[3]....
        /*008c*/ 	.word	0x00000210


	//   ....[4]....
        /*0090*/ 	.word	0x00000240


	//   ....[5]....
        /*0094*/ 	.word	0x000002c0


	//----- nvinfo : EIATTR_EXIT_INSTR_OFFSETS
	.align		4
.L_23:
        /*0098*/ 	.byte	0x04, 0x1c
        /*009a*/ 	.short	(.L_25 - .L_24)


	//   ....[0]....
.L_24:
        /*009c*/ 	.word	0x00000300


	//   ....[1]....
        /*00a0*/ 	.word	0x00000350


	//----- nvinfo : EIATTR_REQNTID
	.align		4
.L_25:
        /*00a4*/ 	.byte	0x04, 0x10
        /*00a6*/ 	.short	(.L_27 - .L_26)
.L_26:
        /*00a8*/ 	.word	0x00000040
        /*00ac*/ 	.word	0x00000001
        /*00b0*/ 	.word	0x00000001


	//----- nvinfo : EIATTR_CBANK_PARAM_SIZE
	.align		4
.L_27:
        /*00b4*/ 	.byte	0x03, 0x19
        /*00b6*/ 	.short	0x0020


	//----- nvinfo : EIATTR_PARAM_CBANK
	.align		4
        /*00b8*/ 	.byte	0x04, 0x0a
        /*00ba*/ 	.short	(.L_29 - .L_28)
	.align		4
.L_28:
        /*00bc*/ 	.word	index@(.nv.constant0.triton_per_fused_pow_sub_sum_0)
        /*00c0*/ 	.short	0x0210
        /*00c2*/ 	.short	0x0020


	//----- nvinfo : EIATTR_SW_WAR
	.align		4
.L_29:
        /*00c4*/ 	.byte	0x04, 0x36
        /*00c6*/ 	.short	(.L_31 - .L_30)
.L_30:
        /*00c8*/ 	.word	0x00000008
.L_31:


//--------------------- .nv.callgraph             --------------------------
	.section	.nv.callgraph,"",@"SHT_CUDA_CALLGRAPH"
	.align	4
	.sectionentsize	8
	.align		4
        /*0000*/ 	.word	0x00000000
	.align		4
        /*0004*/ 	.word	0xffffffff
	.align		4
        /*0008*/ 	.word	0x00000000
	.align		4
        /*000c*/ 	.word	0xfffffffe
	.align		4
        /*0010*/ 	.word	0x00000000
	.align		4
        /*0014*/ 	.word	0xfffffffd
	.align		4
        /*0018*/ 	.word	0x00000000
	.align		4
        /*001c*/ 	.word	0xfffffffc


//--------------------- .text.triton_per_fused_pow_sub_sum_0 --------------------------
	.section	.text.triton_per_fused_pow_sub_sum_0,"ax",@progbits
	.sectionflags	@"SHF_BARRIERS=1"
	.align	128
        .global         triton_per_fused_pow_sub_sum_0
        .type           triton_per_fused_pow_sub_sum_0,@function
        .size           triton_per_fused_pow_sub_sum_0,(.L_x_1 - triton_per_fused_pow_sub_sum_0)
        .other          triton_per_fused_pow_sub_sum_0,@"STO_CUDA_ENTRY STV_DEFAULT"
triton_per_fused_pow_sub_sum_0:
.text.triton_per_fused_pow_sub_sum_0:
[----:B------:R-:W0:Y:S02]  /*0000*/  LDC R1, c[0x0][0x28] ;  /* 0x00000a00ff017b82 */ /* 0x000e240000000800 */
[----:B------:R-:W1:Y:S01]  /*0010*/  S2R R10, SR_TID.X ;  /* 0x00000000000a7919 */ /* 0x000e620000002100 */
[----:B------:R-:W2:Y:S01]  /*0020*/  LDC.64 R4, c[0x0][0x210] ;  /* 0x00008400ff047b82 */ /* 0x000ea20000000a00 */
[----:B------:R-:W-:Y:S01]  /*0030*/  ULDC.64 UR6, c[0x0][0x208] ;  /* 0x0000820000067ab9 */ /* 0x000fe20000000a00 */
[----:B------:R-:W3:Y:S06]  /*0040*/  S2R R0, SR_CTAID.X ;  /* 0x0000000000007919 */ /* 0x000eec0000002500 */
[----:B------:R-:W4:Y:S01]  /*0050*/  LDC.64 R6, c[0x0][0x218] ;  /* 0x00008600ff067b82 */ /* 0x000f220000000a00 */
[----:B-1----:R-:W-:-:S02]  /*0060*/  LOP3.LUT R3, R10, 0x3f, RZ, 0xc0, !PT ;  /* 0x0000003f0a037812 */ /* 0x002fc400078ec0ff */
[----:B---3--:R-:W-:-:S03]  /*0070*/  ISETP.GE.AND P0, PT, R0, 0x4, PT ;  /* 0x000000040000780c */ /* 0x008fc60003f06270 */
[----:B------:R-:W-:-:S04]  /*0080*/  IMAD R9, R0, 0x40, R3 ;  /* 0x0000004000097824 */ /* 0x000fc800078e0203 */
[----:B--2---:R-:W-:-:S04]  /*0090*/  IMAD.WIDE R4, R9, 0x4, R4 ;  /* 0x0000000409047825 */ /* 0x004fc800078e0204 */
[----:B----4-:R-:W-:Y:S01]  /*00a0*/  IMAD.WIDE R6, R9, 0x4, R6 ;  /* 0x0000000409067825 */ /* 0x010fe200078e0206 */
[----:B------:R-:W-:-:S06]  /*00b0*/  CS2R R8, SRZ ;  /* 0x0000000000087805 */ /* 0x000fcc000001ff00 */
[----:B------:R-:W2:Y:S04]  /*00c0*/  @!P0 LDG.E R8, desc[UR6][R4.64] ;  /* 0x0000000604088981 */ /* 0x000ea8000c1e1900 */
[----:B------:R1:W3:Y:S01]  /*00d0*/  @!P0 LDG.E R9, desc[UR6][R6.64] ;  /* 0x0000000606098981 */ /* 0x0002e2000c1e1900 */
[----:B------:R-:W4:Y:S01]  /*00e0*/  S2UR UR5, SR_CgaCtaId ;  /* 0x00000000000579c3 */ /* 0x000f220000008800 */
[C---:B------:R-:W-:Y:S01]  /*00f0*/  LOP3.LUT P1, RZ, R10.reuse, 0x1f, RZ, 0xc0, !PT ;  /* 0x0000001f0aff7812 */ /* 0x040fe2000782c0ff */
[----:B------:R-:W-:Y:S01]  /*0100*/  UMOV UR4, 0x400 ;  /* 0x0000040000047882 */ /* 0x000fe20000000000 */
[----:B------:R-:W-:Y:S02]  /*0110*/  ISETP.GE.AND P2, PT, R10, 0x2, PT ;  /* 0x000000020a00780c */ /* 0x000fe40003f46270 */
[----:B-1----:R-:W-:-:S04]  /*0120*/  SHF.R.U32.HI R7, RZ, 0x3, R10 ;  /* 0x00000003ff077819 */ /* 0x002fc8000001160a */
[----:B------:R-:W-:Y:S01]  /*0130*/  LOP3.LUT R7, R7, 0x4, RZ, 0xc0, !PT ;  /* 0x0000000407077812 */ /* 0x000fe200078ec0ff */
[----:B----4-:R-:W-:Y:S01]  /*0140*/  UPRMT UR4, UR5, 0x654, UR4 ;  /* 0x0000065405047896 */ /* 0x010fe20008000004 */
[----:B--2---:R-:W-:Y:S02]  /*0150*/  SEL R8, R8, RZ, !P0 ;  /* 0x000000ff08087207 */ /* 0x004fe40004000000 */
[----:B---3--:R-:W-:-:S05]  /*0160*/  SEL R9, R9, RZ, !P0 ;  /* 0x000000ff09097207 */ /* 0x008fca0004000000 */
[----:B------:R-:W-:-:S04]  /*0170*/  FADD R9, R8, -R9 ;  /* 0x8000000908097221 */ /* 0x000fc80000000000 */
[----:B------:R-:W-:-:S05]  /*0180*/  FMUL R9, R9, R9 ;  /* 0x0000000909097220 */ /* 0x000fca0000400000 */
[----:B------:R-:W-:Y:S02]  /*0190*/  FSEL R9, R9, RZ, !P0 ;  /* 0x000000ff09097208 */ /* 0x000fe40004000000 */
[----:B------:R-:W-:-:S03]  /*01a0*/  ISETP.EQ.AND P0, PT, R3, RZ, !P0 ;  /* 0x000000ff0300720c */ /* 0x000fc60004702270 */
[----:B------:R-:W1:Y:S02]  /*01b0*/  SHFL.BFLY PT, R8, R9, 0x10, 0x1f ;  /* 0x0e001f0009087f89 */ /* 0x000e6400000e0000 */
[----:B-1----:R-:W-:-:S05]  /*01c0*/  FADD R8, R9, R8 ;  /* 0x0000000809087221 */ /* 0x002fca0000000000 */
[----:B------:R-:W1:Y:S02]  /*01d0*/  SHFL.BFLY PT, R11, R8, 0x8, 0x1f ;  /* 0x0d001f00080b7f89 */ /* 0x000e6400000e0000 */
[----:B-1----:R-:W-:-:S05]  /*01e0*/  FADD R11, R8, R11 ;  /* 0x0000000b080b7221 */ /* 0x002fca0000000000 */
[----:B------:R-:W1:Y:S02]  /*01f0*/  SHFL.BFLY PT, R4, R11, 0x4, 0x1f ;  /* 0x0c801f000b047f89 */ /* 0x000e6400000e0000 */
[----:B-1----:R-:W-:-:S05]  /*0200*/  FADD R4, R11, R4 ;  /* 0x000000040b047221 */ /* 0x002fca0000000000 */
[----:B------:R-:W1:Y:S02]  /*0210*/  SHFL.BFLY PT, R5, R4, 0x2, 0x1f ;  /* 0x0c401f0004057f89 */ /* 0x000e6400000e0000 */
[----:B-1----:R-:W-:Y:S01]  /*0220*/  FADD R5, R4, R5 ;  /* 0x0000000504057221 */ /* 0x002fe20000000000 */
[----:B------:R-:W-:-:S04]  /*0230*/  LEA R4, R10, UR4, 0x2 ;  /* 0x000000040a047c11 */ /* 0x000fc8000f8e10ff */
[----:B------:R-:W1:Y:S02]  /*0240*/  SHFL.BFLY PT, R6, R5, 0x1, 0x1f ;  /* 0x0c201f0005067f89 */ /* 0x000e6400000e0000 */
[----:B-1----:R-:W-:Y:S01]  /*0250*/  FADD R8, R5, R6 ;  /* 0x0000000605087221 */ /* 0x002fe20000000000 */
[----:B------:R-:W-:-:S04]  /*0260*/  LOP3.LUT R6, R10, 0x1, RZ, 0xc0, !PT ;  /* 0x000000010a067812 */ /* 0x000fc800078ec0ff */
[----:B------:R-:W-:Y:S01]  /*0270*/  @!P1 STS [R7+UR4], R8 ;  /* 0x0000000807009988 */ /* 0x000fe20008000804 */
[----:B------:R-:W-:Y:S01]  /*0280*/  BAR.SYNC.DEFER_BLOCKING 0x0 ;  /* 0x0000000000007b1d */ /* 0x000fe20000010000 */
[----:B------:R-:W-:-:S04]  /*0290*/  ISETP.NE.U32.AND P1, PT, R6, 0x1, PT ;  /* 0x000000010600780c */ /* 0x000fc80003f25070 */
[----:B------:R-:W-:Y:S01]  /*02a0*/  ISETP.LT.AND P1, PT, R10, 0x2, P1 ;  /* 0x000000020a00780c */ /* 0x000fe20000f21270 */
[----:B------:R-:W1:Y:S04]  /*02b0*/  @!P2 LDS R2, [R4] ;  /* 0x000000000402a984 */ /* 0x000e680000000800 */
[----:B-1----:R-:W1:Y:S02]  /*02c0*/  SHFL.BFLY PT, R5, R2, 0x1, 0x1f ;  /* 0x0c201f0002057f89 */ /* 0x002e6400000e0000 */
[----:B-1----:R-:W-:-:S06]  /*02d0*/  FADD R5, R2, R5 ;  /* 0x0000000502057221 */ /* 0x002fcc0000000000 */
[----:B------:R1:W-:Y:S01]  /*02e0*/  @P1 STS [R4], R5 ;  /* 0x0000000504001388 */ /* 0x0003e20000000800 */
[----:B------:R-:W-:Y:S06]  /*02f0*/  BAR.SYNC.DEFER_BLOCKING 0x0 ;  /* 0x0000000000007b1d */ /* 0x000fec0000010000 */
[----:B-1----:R-:W-:Y:S05]  /*0300*/  @!P0 EXIT ;  /* 0x000000000000894d */ /* 0x002fea0003800000 */
[----:B------:R-:W0:Y:S01]  /*0310*/  LDS R5, [UR4] ;  /* 0x00000004ff057984 */ /* 0x000e220008000800 */
[----:B------:R-:W1:Y:S02]  /*0320*/  LDC.64 R2, c[0x0][0x220] ;  /* 0x00008800ff027b82 */ /* 0x000e640000000a00 */
[----:B-1----:R-:W-:-:S05]  /*0330*/  IMAD.WIDE R2, R0, 0x4, R2 ;  /* 0x0000000400027825 */ /* 0x002fca00078e0202 */
[----:B0-----:R-:W-:Y:S01]  /*0340*/  STG.E desc[UR6][R2.64], R5 ;  /* 0x0000000502007986 */ /* 0x001fe2000c101906 */
[----:B------:R-:W-:Y:S05]  /*0350*/  EXIT ;  /* 0x000000000000794d */ /* 0x000fea0003800000 */
.L_x_0:
[----:B------:R-:W-:-:S00]  /*0360*/  BRA `(.L_x_0) ;  /* 0xfffffffc00fc7947 */ /* 0x000fc0000383ffff */
[----:B------:R-:W-:-:S00]  /*0370*/  NOP ;  /* 0x0000000000007918 */ /* 0x000fc00000000000 */
        /* <DEDUP_REMOVED lines=8> */
.L_x_1:


//--------------------- .nv.shared.triton_per_fused_pow_sub_sum_0 --------------------------
	.section	.nv.shared.triton_per_fused_pow_sub_sum_0,"aw",@nobits
	.sectionflags	@""
	.align	16
	.zero		1024


//--------------------- .nv.constant0.triton_per_fused_pow_sub_sum_0 --------------------------
	.section	.nv.constant0.triton_per_fused_pow_sub_sum_0,"a",@progbits
	.sectionflags	@""
	.align	4
.nv.constant0.triton_per_fused_pow_sub_sum_0:
	.zero		560
